	.headerflags	@"EF_CUDA_TEXMODE_UNIFIED EF_CUDA_64BIT_ADDRESS EF_CUDA_ACCELERATORS EF_CUDA_SM90 EF_CUDA_VIRTUAL_SM(EF_CUDA_SM90)"
	.elftype	@"ET_EXEC"


//--------------------- .nv.info                  --------------------------
	.section	.nv.info,"",@"SHT_CUDA_INFO"
	.align	4


	//----- nvinfo : EIATTR_REGCOUNT
	.align		4
        /*0000*/ 	.byte	0x04, 0x2f
        /*0002*/ 	.short	(.L_1 - .L_0)
	.align		4
.L_0:
        /*0004*/ 	.word	index@(triton_poi_fused__softmax_0)
        /*0008*/ 	.word	0x0000000e


	//----- nvinfo : EIATTR_MIN_STACK_SIZE
	.align		4
.L_1:
        /*000c*/ 	.byte	0x04, 0x12
        /*000e*/ 	.short	(.L_3 - .L_2)
	.align		4
.L_2:
        /*0010*/ 	.word	index@(triton_poi_fused__softmax_0)
        /*0014*/ 	.word	0x00000000


	//----- nvinfo : EIATTR_FRAME_SIZE
	.align		4
.L_3:
        /*0018*/ 	.byte	0x04, 0x11
        /*001a*/ 	.short	(.L_5 - .L_4)
	.align		4
.L_4:
        /*001c*/ 	.word	index@(triton_poi_fused__softmax_0)
        /*0020*/ 	.word	0x00000000


	//----- nvinfo : EIATTR_MIN_STACK_SIZE
	.align		4
.L_5:
        /*0024*/ 	.byte	0x04, 0x12
        /*0026*/ 	.short	(.L_7 - .L_6)
	.align		4
.L_6:
        /*0028*/ 	.word	index@(triton_poi_fused__softmax_0)
        /*002c*/ 	.word	0x00000000
.L_7:


//--------------------- .nv.info.triton_poi_fused__softmax_0 --------------------------
	.section	.nv.info.triton_poi_fused__softmax_0,"",@"SHT_CUDA_INFO"
	.sectionflags	@""
	.align	4


	//----- nvinfo : EIATTR_CUDA_API_VERSION
	.align		4
        /*0000*/ 	.byte	0x04, 0x37
        /*0002*/ 	.short	(.L_9 - .L_8)
.L_8:
        /*0004*/ 	.word	0x0000007c


	//----- nvinfo : EIATTR_KPARAM_INFO
	.align		4
.L_9:
        /*0008*/ 	.byte	0x04, 0x17
        /*000a*/ 	.short	(.L_11 - .L_10)
.L_10:
        /*000c*/ 	.word	0x00000000
        /*0010*/ 	.short	0x0002
        /*0012*/ 	.short	0x0010
        /*0014*/ 	.byte	0x00, 0xf0, 0x11, 0x00


	//----- nvinfo : EIATTR_KPARAM_INFO
	.align		4
.L_11:
        /*0018*/ 	.byte	0x04, 0x17
        /*001a*/ 	.short	(.L_13 - .L_12)
.L_12:
        /*001c*/ 	.word	0x00000000
        /*0020*/ 	.short	0x0001
        /*0022*/ 	.short	0x0008
        /*0024*/ 	.byte	0x00, 0xf4, 0x21, 0x00


	//----- nvinfo : EIATTR_KPARAM_INFO
	.align		4
.L_13:
        /*0028*/ 	.byte	0x04, 0x17
        /*002a*/ 	.short	(.L_15 - .L_14)
.L_14:
        /*002c*/ 	.word	0x00000000
        /*0030*/ 	.short	0x0000
        /*0032*/ 	.short	0x0000
        /*0034*/ 	.byte	0x00, 0xf4, 0x21, 0x00


	//----- nvinfo : EIATTR_SPARSE_MMA_MASK
	.align		4
.L_15:
        /*0038*/ 	.byte	0x03, 0x50
        /*003a*/ 	.short	0x0000


	//----- nvinfo : EIATTR_MAXREG_COUNT
	.align		4
        /*003c*/ 	.byte	0x03, 0x1b
        /*003e*/ 	.short	0x00ff


	//----- nvinfo : EIATTR_EXIT_INSTR_OFFSETS
	.align		4
        /*0040*/ 	.byte	0x04, 0x1c
        /*0042*/ 	.short	(.L_17 - .L_16)


	//   ....[0]....
.L_16:
        /*0044*/ 	.word	0x00000230


	//   ....[1]....
        /*0048*/ 	.word	0x00000250


	//----- nvinfo : EIATTR_REQNTID
	.align		4
.L_17:
        /*004c*/ 	.byte	0x04, 0x10
        /*004e*/ 	.short	(.L_19 - .L_18)
.L_18:
        /*0050*/ 	.word	0x00000020
        /*0054*/ 	.word	0x00000001
        /*0058*/ 	.word	0x00000001


	//----- nvinfo : EIATTR_CBANK_PARAM_SIZE
	.align		4
.L_19:
        /*005c*/ 	.byte	0x03, 0x19
        /*005e*/ 	.short	0x0014


	//----- nvinfo : EIATTR_PARAM_CBANK
	.align		4
        /*0060*/ 	.byte	0x04, 0x0a
        /*0062*/ 	.short	(.L_21 - .L_20)
	.align		4
.L_20:
        /*0064*/ 	.word	index@(.nv.constant0.triton_poi_fused__softmax_0)
        /*0068*/ 	.short	0x0210
        /*006a*/ 	.short	0x0014


	//----- nvinfo : EIATTR_SW_WAR
	.align		4
.L_21:
        /*006c*/ 	.byte	0x04, 0x36
        /*006e*/ 	.short	(.L_23 - .L_22)
.L_22:
        /*0070*/ 	.word	0x00000008
.L_23:


//--------------------- .nv.callgraph             --------------------------
	.section	.nv.callgraph,"",@"SHT_CUDA_CALLGRAPH"
	.align	4
	.sectionentsize	8
	.align		4
        /*0000*/ 	.word	0x00000000
	.align		4
        /*0004*/ 	.word	0xffffffff
	.align		4
        /*0008*/ 	.word	0x00000000
	.align		4
        /*000c*/ 	.word	0xfffffffe
	.align		4
        /*0010*/ 	.word	0x00000000
	.align		4
        /*0014*/ 	.word	0xfffffffd
	.align		4
        /*0018*/ 	.word	0x00000000
	.align		4
        /*001c*/ 	.word	0xfffffffc


//--------------------- .text.triton_poi_fused__softmax_0 --------------------------
	.section	.text.triton_poi_fused__softmax_0,"ax",@progbits
	.align	128
        .global         triton_poi_fused__softmax_0
        .type           triton_poi_fused__softmax_0,@function
        .size           triton_poi_fused__softmax_0,(.L_x_1 - triton_poi_fused__softmax_0)
        .other          triton_poi_fused__softmax_0,@"STO_CUDA_ENTRY STV_DEFAULT"
triton_poi_fused__softmax_0:
.text.triton_poi_fused__softmax_0:
[----:B------:R-:W0:Y:S02]  /*0000*/  LDC R1, c[0x0][0x28] ;  /* 0x00000a00ff017b82 */ /* 0x000e240000000800 */
[----:B------:R-:W1:Y:S01]  /*0010*/  LDC.64 R4, c[0x0][0x210] ;  /* 0x00008400ff047b82 */ /* 0x000e620000000a00 */
[----:B------:R-:W2:Y:S01]  /*0020*/  S2R R11, SR_TID.X ;  /* 0x00000000000b7919 */ /* 0x000ea20000002100 */
[----:B------:R-:W-:Y:S01]  /*0030*/  ULDC.64 UR4, c[0x0][0x208] ;  /* 0x0000820000047ab9 */ /* 0x000fe20000000a00 */
[----:B------:R-:W3:Y:S05]  /*0040*/  S2R R7, SR_CTAID.X ;  /* 0x0000000000077919 */ /* 0x000eea0000002500 */
[----:B------:R-:W4:Y:S01]  /*0050*/  LDC.64 R2, c[0x0][0x210] ;  /* 0x00008400ff027b82 */ /* 0x000f220000000a00 */
[----:B-1----:R-:W5:Y:S04]  /*0060*/  LDG.E R9, desc[UR4][R4.64] ;  /* 0x0000000404097981 */ /* 0x002f68000c1e1900 */
[----:B------:R-:W5:Y:S04]  /*0070*/  LDG.E R6, desc[UR4][R4.64+0x4] ;  /* 0x0000040404067981 */ /* 0x000f68000c1e1900 */
[----:B------:R-:W5:Y:S01]  /*0080*/  LDG.E R8, desc[UR4][R4.64+0x8] ;  /* 0x0000080404087981 */ /* 0x000f62000c1e1900 */
[----:B--2---:R-:W-:-:S03]  /*0090*/  LOP3.LUT R0, R11, 0x3, RZ, 0xc0, !PT ;  /* 0x000000030b007812 */ /* 0x004fc600078ec0ff */
[----:B------:R-:W2:Y:S02]  /*00a0*/  LDG.E R10, desc[UR4][R4.64+0xc] ;  /* 0x00000c04040a7981 */ /* 0x000ea4000c1e1900 */
[----:B---3--:R-:W-:Y:S02]  /*00b0*/  IMAD R7, R7, 0x4, R0 ;  /* 0x0000000407077824 */ /* 0x008fe400078e0200 */
[----:B------:R-:W-:Y:S02]  /*00c0*/  IMAD.MOV.U32 R0, RZ, RZ, RZ ;  /* 0x000000ffff007224 */ /* 0x000fe400078e00ff */
[C---:B----4-:R-:W-:Y:S01]  /*00d0*/  IMAD.WIDE R2, R7.reuse, 0x4, R2 ;  /* 0x0000000407027825 */ /* 0x050fe200078e0202 */
[----:B------:R-:W-:-:S13]  /*00e0*/  ISETP.GE.AND P0, PT, R7, 0x4, PT ;  /* 0x000000040700780c */ /* 0x000fda0003f06270 */
[----:B------:R1:W3:Y:S02]  /*00f0*/  @!P0 LDG.E R0, desc[UR4][R2.64] ;  /* 0x0000000402008981 */ /* 0x0002e4000c1e1900 */
[----:B-1----:R-:W1:Y:S02]  /*0100*/  LDC.64 R2, c[0x0][0x218] ;  /* 0x00008600ff027b82 */ /* 0x002e640000000a00 */
[----:B-1----:R-:W-:Y:S01]  /*0110*/  IMAD.WIDE R2, R7, 0x4, R2 ;  /* 0x0000000407027825 */ /* 0x002fe200078e0202 */
[C---:B-----5:R-:W-:Y:S02]  /*0120*/  FSETP.NAN.AND P1, PT, R9.reuse, R9, PT ;  /* 0x000000090900720b */ /* 0x060fe40003f28000 */
[----:B------:R-:W-:-:S11]  /*0130*/  FSETP.GT.AND P0, PT, R9, R6, PT ;  /* 0x000000060900720b */ /* 0x000fd60003f04000 */
[----:B------:R-:W-:-:S04]  /*0140*/  @!P1 FSEL R9, R9, R6, P0 ;  /* 0x0000000609099208 */ /* 0x000fc80000000000 */
[C---:B------:R-:W-:Y:S02]  /*0150*/  FSETP.GT.AND P0, PT, R9.reuse, R8, PT ;  /* 0x000000080900720b */ /* 0x040fe40003f04000 */
[----:B------:R-:W-:-:S11]  /*0160*/  FSETP.NAN.AND P1, PT, R9, R9, PT ;  /* 0x000000090900720b */ /* 0x000fd60003f28000 */
[----:B------:R-:W-:-:S04]  /*0170*/  @!P0 FSEL R9, R9, R8, P1 ;  /* 0x0000000809098208 */ /* 0x000fc80000800000 */
[C---:B--2---:R-:W-:Y:S02]  /*0180*/  FSETP.GT.AND P0, PT, R9.reuse, R10, PT ;  /* 0x0000000a0900720b */ /* 0x044fe40003f04000 */
[----:B------:R-:W-:-:S11]  /*0190*/  FSETP.NAN.AND P1, PT, R9, R9, PT ;  /* 0x000000090900720b */ /* 0x000fd60003f28000 */
[----:B------:R-:W-:Y:S02]  /*01a0*/  @!P0 FSEL R9, R9, R10, P1 ;  /* 0x0000000a09098208 */ /* 0x000fe40000800000 */
[----:B------:R-:W-:-:S03]  /*01b0*/  LOP3.LUT P0, RZ, R11, 0x1c, RZ, 0xc0, !PT ;  /* 0x0000001c0bff7812 */ /* 0x000fc6000780c0ff */
[----:B---3--:R-:W-:Y:S01]  /*01c0*/  FADD R0, -R9, R0 ;  /* 0x0000000009007221 */ /* 0x008fe20000000100 */
[----:B------:R-:W-:-:S03]  /*01d0*/  ISETP.LT.AND P0, PT, R7, 0x4, !P0 ;  /* 0x000000040700780c */ /* 0x000fc60004701270 */
[----:B------:R-:W-:-:S05]  /*01e0*/  FMUL R0, R0, 1.4426950216293334961 ;  /* 0x3fb8aa3b00007820 */ /* 0x000fca0000400000 */
[----:B------:R-:W-:-:S13]  /*01f0*/  FSETP.GEU.AND P1, PT, R0, -126, PT ;  /* 0xc2fc00000000780b */ /* 0x000fda0003f2e000 */
[----:B------:R-:W-:-:S04]  /*0200*/  @!P1 FMUL R0, R0, 0.5 ;  /* 0x3f00000000009820 */ /* 0x000fc80000400000 */
[----:B------:R-:W1:Y:S02]  /*0210*/  MUFU.EX2 R5, R0 ;  /* 0x0000000000057308 */ /* 0x000e640000000800 */
[----:B-1----:R-:W-:Y:S01]  /*0220*/  @!P1 FMUL R5, R5, R5 ;  /* 0x0000000505059220 */ /* 0x002fe20000400000 */
[----:B------:R-:W-:Y:S06]  /*0230*/  @!P0 EXIT ;  /* 0x000000000000894d */ /* 0x000fec0003800000 */
[----:B------:R-:W-:Y:S01]  /*0240*/  STG.E desc[UR4][R2.64], R5 ;  /* 0x0000000502007986 */ /* 0x000fe2000c101904 */
[----:B------:R-:W-:Y:S05]  /*0250*/  EXIT ;  /* 0x000000000000794d */ /* 0x000fea0003800000 */
.L_x_0:
[----:B------:R-:W-:-:S00]  /*0260*/  BRA `(.L_x_0) ;  /* 0xfffffffc00fc7947 */ /* 0x000fc0000383ffff */
[----:B------:R-:W-:-:S00]  /*0270*/  NOP ;  /* 0x0000000000007918 */ /* 0x000fc00000000000 */
        /* <DEDUP_REMOVED lines=8> */
.L_x_1:


//--------------------- .nv.constant0.triton_poi_fused__softmax_0 --------------------------
	.section	.nv.constant0.triton_poi_fused__softmax_0,"a",@progbits
	.sectionflags	@""
	.align	4
.nv.constant0.triton_poi_fused__softmax_0:
	.zero		548
